//
// Generated by NVIDIA NVVM Compiler
//
// Compiler Build ID: CL-36424714
// Cuda compilation tools, release 13.0, V13.0.88
// Based on NVVM 20.0.0
//

.version 9.0
.target sm_100
.address_size 64

	// .globl	_Z16g_compute_valuesP6float2

.visible .entry _Z16g_compute_valuesP6float2(
	.param .u64 .ptr .align 1 _Z16g_compute_valuesP6float2_param_0
)
{
	.reg .pred 	%p<2>;
	.reg .b32 	%r<12>;
	.reg .b32 	%f<47>;
	.reg .b64 	%rd<5>;

	ld.param.u64 	%rd1, [_Z16g_compute_valuesP6float2_param_0];
	mov.u32 	%r5, %tid.x;
	mov.u32 	%r6, %ctaid.x;
	mov.u32 	%r7, %ntid.x;
	mad.lo.s32 	%r1, %r6, %r7, %r5;
	cvt.rn.f32.s32 	%f7, %r1;
	mul.f32 	%f1, %f7, 0f39800000;
	mov.f32 	%f45, 0f00000000;
	mov.b32 	%r11, 0;
	mov.f32 	%f46, %f45;
$L__BB0_1:
	cvt.rn.f32.u32 	%f8, %r11;
	mul.f32 	%f9, %f8, 0f39800000;
	div.rn.f32 	%f10, %f9, 0f42C80000;
	add.f32 	%f11, %f1, %f10;
	mul.f32 	%f12, %f11, %f11;
	mov.f32 	%f13, 0f3F800000;
	sub.f32 	%f14, %f13, %f12;
	sqrt.rn.f32 	%f15, %f14;
	add.f32 	%f16, %f45, %f15;
	fma.rn.f32 	%f17, %f11, %f15, %f46;
	add.s32 	%r8, %r11, 1;
	cvt.rn.f32.u32 	%f18, %r8;
	mul.f32 	%f19, %f18, 0f39800000;
	div.rn.f32 	%f20, %f19, 0f42C80000;
	add.f32 	%f21, %f1, %f20;
	mul.f32 	%f22, %f21, %f21;
	sub.f32 	%f23, %f13, %f22;
	sqrt.rn.f32 	%f24, %f23;
	add.f32 	%f25, %f16, %f24;
	fma.rn.f32 	%f26, %f21, %f24, %f17;
	add.s32 	%r9, %r11, 2;
	cvt.rn.f32.u32 	%f27, %r9;
	mul.f32 	%f28, %f27, 0f39800000;
	div.rn.f32 	%f29, %f28, 0f42C80000;
	add.f32 	%f30, %f1, %f29;
	mul.f32 	%f31, %f30, %f30;
	sub.f32 	%f32, %f13, %f31;
	sqrt.rn.f32 	%f33, %f32;
	add.f32 	%f34, %f25, %f33;
	fma.rn.f32 	%f35, %f30, %f33, %f26;
	add.s32 	%r10, %r11, 3;
	cvt.rn.f32.u32 	%f36, %r10;
	mul.f32 	%f37, %f36, 0f39800000;
	div.rn.f32 	%f38, %f37, 0f42C80000;
	add.f32 	%f39, %f1, %f38;
	mul.f32 	%f40, %f39, %f39;
	sub.f32 	%f41, %f13, %f40;
	sqrt.rn.f32 	%f42, %f41;
	add.f32 	%f45, %f34, %f42;
	fma.rn.f32 	%f46, %f39, %f42, %f35;
	add.s32 	%r11, %r11, 4;
	setp.ne.s32 	%p1, %r11, 100;
	@%p1 bra 	$L__BB0_1;
	cvta.to.global.u64 	%rd2, %rd1;
	div.rn.f32 	%f43, %f46, 0f42C80000;
	mul.wide.s32 	%rd3, %r1, 8;
	add.s64 	%rd4, %rd2, %rd3;
	div.rn.f32 	%f44, %f45, 0f42C80000;
	st.global.v2.f32 	[%rd4], {%f43, %f44};
	ret;

}


// ===== COMPILED SASS (sm_100) =====

	.target	sm_100

	.elftype	@"ET_EXEC"


//--------------------- .note.nv.tkinfo           --------------------------
	.section	.note.nv.tkinfo,"",@"SHT_NOTE"
	.sectionflags	@"SHF_NOTE_NV_TKINFO"
	.tkinfo
        /*0018*/ 	.word	0x00000002
        /*0030*/ 	.string	""
        /*0030*/ 	.string	"ptxas"
        /*0030*/ 	.string	"Cuda compilation tools, release 13.0, V13.0.88"
        /*0030*/ 	.string	"Build cuda_13.0.r13.0/compiler.36424714_0"
        /*0030*/ 	.string	"-arch sm_100 -m 64 "



//--------------------- .note.nv.cuinfo           --------------------------
	.section	.note.nv.cuinfo,"",@"SHT_NOTE"
	.sectionflags	@"SHF_NOTE_NV_CUINFO"
        /*0018*/ 	.short	0x0002
        /*001a*/ 	.short	0x0064
        /*001c*/ 	.short	0x0082
	.zero		2


//--------------------- .nv.info                  --------------------------
	.section	.nv.info,"",@"SHT_CUDA_INFO"
	.align	4


	//----- nvinfo : EIATTR_REGCOUNT
	.align		4
        /*0000*/ 	.byte	0x04, 0x2f
        /*0002*/ 	.short	(.L_1 - .L_0)
	.align		4
.L_0:
        /*0004*/ 	.word	index@(_Z16g_compute_valuesP6float2)
        /*0008*/ 	.word	0x00000015


	//----- nvinfo : EIATTR_FRAME_SIZE
	.align		4
.L_1:
        /*000c*/ 	.byte	0x04, 0x11
        /*000e*/ 	.short	(.L_3 - .L_2)
	.align		4
.L_2:
        /*0010*/ 	.word	index@($__internal_1_$__cuda_sm3x_div_rn_noftz_f32_slowpath)
        /*0014*/ 	.word	0x00000000


	//----- nvinfo : EIATTR_FRAME_SIZE
	.align		4
.L_3:
        /*0018*/ 	.byte	0x04, 0x11
        /*001a*/ 	.short	(.L_5 - .L_4)
	.align		4
.L_4:
        /*001c*/ 	.word	index@($__internal_0_$__cuda_sm20_sqrt_rn_f32_slowpath)
        /*0020*/ 	.word	0x00000000


	//----- nvinfo : EIATTR_FRAME_SIZE
	.align		4
.L_5:
        /*0024*/ 	.byte	0x04, 0x11
        /*0026*/ 	.short	(.L_7 - .L_6)
	.align		4
.L_6:
        /*0028*/ 	.word	index@(_Z16g_compute_valuesP6float2)
        /*002c*/ 	.word	0x00000000


	//----- nvinfo : EIATTR_MIN_STACK_SIZE
	.align		4
.L_7:
        /*0030*/ 	.byte	0x04, 0x12
        /*0032*/ 	.short	(.L_9 - .L_8)
	.align		4
.L_8:
        /*0034*/ 	.word	index@(_Z16g_compute_valuesP6float2)
        /*0038*/ 	.word	0x00000000
.L_9:


//--------------------- .nv.compat                --------------------------
	.section	.nv.compat,"",@"SHT_CUDA_COMPAT_INFO"
	.align	4
        /*0000*/ 	.byte	0x02, 0x09, 0x00, 0x00, 0x02, 0x02, 0x01, 0x00, 0x02, 0x05, 0x05, 0x00, 0x03, 0x07, 0x01, 0x01
        /*0010*/ 	.byte	0x02, 0x03, 0x00, 0x00, 0x02, 0x06, 0x01, 0x00, 0x04, 0x0b, 0x08, 0x00, 0x01, 0x00, 0x00, 0x00
        /*0020*/ 	.byte	0x00, 0x00, 0x00, 0x00


//--------------------- .nv.info._Z16g_compute_valuesP6float2 --------------------------
	.section	.nv.info._Z16g_compute_valuesP6float2,"",@"SHT_CUDA_INFO"
	.sectionflags	@""
	.align	4


	//----- nvinfo : EIATTR_CUDA_API_VERSION
	.align		4
        /*0000*/ 	.byte	0x04, 0x37
        /*0002*/ 	.short	(.L_11 - .L_10)
.L_10:
        /*0004*/ 	.word	0x00000082


	//----- nvinfo : EIATTR_KPARAM_INFO
	.align		4
.L_11:
        /*0008*/ 	.byte	0x04, 0x17
        /*000a*/ 	.short	(.L_13 - .L_12)
.L_12:
        /*000c*/ 	.word	0x00000000
        /*0010*/ 	.short	0x0000
        /*0012*/ 	.short	0x0000
        /*0014*/ 	.byte	0x00, 0xf5, 0x21, 0x00


	//----- nvinfo : EIATTR_SPARSE_MMA_MASK
	.align		4
.L_13:
        /*0018*/ 	.byte	0x03, 0x50
        /*001a*/ 	.short	0x0000


	//----- nvinfo : EIATTR_MAXREG_COUNT
	.align		4
        /*001c*/ 	.byte	0x03, 0x1b
        /*001e*/ 	.short	0x00ff


	//----- nvinfo : EIATTR_MERCURY_ISA_VERSION
	.align		4
        /*0020*/ 	.byte	0x03, 0x5f
        /*0022*/ 	.short	0x0101


	//----- nvinfo : EIATTR_VRC_CTA_INIT_COUNT
	.align		4
        /*0024*/ 	.byte	0x02, 0x4a
	.zero		1
	.zero		1


	//----- nvinfo : EIATTR_EXIT_INSTR_OFFSETS
	.align		4
        /*0028*/ 	.byte	0x04, 0x1c
        /*002a*/ 	.short	(.L_15 - .L_14)


	//   ....[0]....
.L_14:
        /*002c*/ 	.word	0x00000af0


	//----- nvinfo : EIATTR_CRS_STACK_SIZE
	.align		4
.L_15:
        /*0030*/ 	.byte	0x04, 0x1e
        /*0032*/ 	.short	(.L_17 - .L_16)
.L_16:
        /*0034*/ 	.word	0x00000000


	//----- nvinfo : EIATTR_CBANK_PARAM_SIZE
	.align		4
.L_17:
        /*0038*/ 	.byte	0x03, 0x19
        /*003a*/ 	.short	0x0008


	//----- nvinfo : EIATTR_PARAM_CBANK
	.align		4
        /*003c*/ 	.byte	0x04, 0x0a
        /*003e*/ 	.short	(.L_19 - .L_18)
	.align		4
.L_18:
        /*0040*/ 	.word	index@(.nv.constant0._Z16g_compute_valuesP6float2)
        /*0044*/ 	.short	0x0380
        /*0046*/ 	.short	0x0008


	//----- nvinfo : EIATTR_SW_WAR
	.align		4
.L_19:
        /*0048*/ 	.byte	0x04, 0x36
        /*004a*/ 	.short	(.L_21 - .L_20)
.L_20:
        /*004c*/ 	.word	0x00000008
.L_21:


//--------------------- .nv.callgraph             --------------------------
	.section	.nv.callgraph,"",@"SHT_CUDA_CALLGRAPH"
	.align	4
	.sectionentsize	8
	.align		4
        /*0000*/ 	.word	0x00000000
	.align		4
        /*0004*/ 	.word	0xffffffff
	.align		4
        /*0008*/ 	.word	0x00000000
	.align		4
        /*000c*/ 	.word	0xfffffffe
	.align		4
        /*0010*/ 	.word	0x00000000
	.align		4
        /*0014*/ 	.word	0xfffffffd
	.align		4
        /*0018*/ 	.word	0x00000000
	.align		4
        /*001c*/ 	.word	0xfffffffc


//--------------------- .text._Z16g_compute_valuesP6float2 --------------------------
	.section	.text._Z16g_compute_valuesP6float2,"ax",@progbits
	.align	128
        .global         _Z16g_compute_valuesP6float2
        .type           _Z16g_compute_valuesP6float2,@function
        .size           _Z16g_compute_valuesP6float2,(.L_x_36 - _Z16g_compute_valuesP6float2)
        .other          _Z16g_compute_valuesP6float2,@"STO_CUDA_ENTRY STV_DEFAULT"
_Z16g_compute_valuesP6float2:
.text._Z16g_compute_valuesP6float2:
[----:B------:R-:W-:Y:S01]  /*0000*/  LDC R1, c[0x0][0x37c] ;  /* 0x0000df00ff017b82 */ /* 0x000fe20000000800 */
[----:B------:R-:W0:Y:S07]  /*0010*/  S2R R7, SR_TID.X ;  /* 0x0000000000077919 */ /* 0x000e2e0000002100 */
[----:B------:R-:W0:Y:S01]  /*0020*/  S2UR UR4, SR_CTAID.X ;  /* 0x00000000000479c3 */ /* 0x000e220000002500 */
[----:B------:R-:W-:-:S07]  /*0030*/  MOV R2, RZ ;  /* 0x000000ff00027202 */ /* 0x000fce0000000f00 */
[----:B------:R-:W0:Y:S02]  /*0040*/  LDC R0, c[0x0][0x360] ;  /* 0x0000d800ff007b82 */ /* 0x000e240000000800 */
[----:B0-----:R-:W-:Y:S02]  /*0050*/  IMAD R7, R0, UR4, R7 ;  /* 0x0000000400077c24 */ /* 0x001fe4000f8e0207 */
[----:B------:R-:W-:Y:S01]  /*0060*/  HFMA2 R0, -RZ, RZ, 0, 0 ;  /* 0x00000000ff007431 */ /* 0x000fe200000001ff */
[----:B------:R-:W-:Y:S02]  /*0070*/  UMOV UR4, URZ ;  /* 0x000000ff00047c82 */ /* 0x000fe40008000000 */
[----:B------:R-:W-:-:S07]  /*0080*/  I2FP.F32.S32 R6, R7 ;  /* 0x0000000700067245 */ /* 0x000fce0000201400 */
.L_x_17:
[----:B------:R-:W-:Y:S01]  /*0090*/  I2FP.F32.U32 R4, UR4 ;  /* 0x0000000400047c45 */ /* 0x000fe20008201000 */
[----:B------:R-:W-:Y:S01]  /*00a0*/  IMAD.MOV.U32 R8, RZ, RZ, 0x3c23d70a ;  /* 0x3c23d70aff087424 */ /* 0x000fe200078e00ff */
[----:B------:R-:W-:-:S03]  /*00b0*/  MOV R5, 0x42c80000 ;  /* 0x42c8000000057802 */ /* 0x000fc60000000f00 */
[----:B------:R-:W-:Y:S02]  /*00c0*/  FMUL R4, R4, 0.000244140625 ;  /* 0x3980000004047820 */ /* 0x000fe40000400000 */
[----:B------:R-:W-:Y:S02]  /*00d0*/  FFMA R3, R8, -R5, 1 ;  /* 0x3f80000008037423 */ /* 0x000fe40000000805 */
[----:B------:R-:W0:Y:S02]  /*00e0*/  FCHK P0, R4, 100 ;  /* 0x42c8000004007902 */ /* 0x000e240000000000 */
[----:B------:R-:W-:-:S04]  /*00f0*/  FFMA R3, R3, R8, 0.0099999997764825820923 ;  /* 0x3c23d70a03037423 */ /* 0x000fc80000000008 */
[----:B------:R-:W-:-:S04]  /*0100*/  FFMA R8, R4, R3, RZ ;  /* 0x0000000304087223 */ /* 0x000fc800000000ff */
[----:B------:R-:W-:-:S04]  /*0110*/  FFMA R9, R8, -100, R4 ;  /* 0xc2c8000008097823 */ /* 0x000fc80000000004 */
[----:B------:R-:W-:Y:S01]  /*0120*/  FFMA R11, R3, R9, R8 ;  /* 0x00000009030b7223 */ /* 0x000fe20000000008 */
[----:B0-----:R-:W-:Y:S06]  /*0130*/  @!P0 BRA `(.L_x_0) ;  /* 0x0000000000088947 */ /* 0x001fec0003800000 */
[----:B------:R-:W-:-:S07]  /*0140*/  MOV R12, 0x160 ;  /* 0x00000160000c7802 */ /* 0x000fce0000000f00 */
[----:B------:R-:W-:Y:S05]  /*0150*/  CALL.REL.NOINC `($__internal_1_$__cuda_sm3x_div_rn_noftz_f32_slowpath) ;  /* 0x0000000800c47944 */ /* 0x000fea0003c00000 */
.L_x_0:
[----:B------:R-:W-:Y:S01]  /*0160*/  FFMA R11, R6, 0.000244140625, R11 ;  /* 0x39800000060b7823 */ /* 0x000fe2000000000b */
[----:B------:R-:W-:Y:S03]  /*0170*/  BSSY.RECONVERGENT B0, `(.L_x_1) ;  /* 0x000000f000007945 */ /* 0x000fe60003800200 */
[----:B------:R-:W-:-:S04]  /*0180*/  FFMA R4, -R11, R11, 1 ;  /* 0x3f8000000b047423 */ /* 0x000fc8000000010b */
[----:B------:R0:W1:Y:S01]  /*0190*/  MUFU.RSQ R3, R4 ;  /* 0x0000000400037308 */ /* 0x0000620000001400 */
[----:B------:R-:W-:-:S04]  /*01a0*/  IADD3 R8, PT, PT, R4, -0xd000000, RZ ;  /* 0xf300000004087810 */ /* 0x000fc80007ffe0ff */
[----:B------:R-:W-:-:S13]  /*01b0*/  ISETP.GT.U32.AND P0, PT, R8, 0x727fffff, PT ;  /* 0x727fffff0800780c */ /* 0x000fda0003f04070 */
[----:B01----:R-:W-:Y:S05]  /*01c0*/  @!P0 BRA `(.L_x_2) ;  /* 0x0000000000148947 */ /* 0x003fea0003800000 */
[----:B------:R-:W-:Y:S01]  /*01d0*/  IMAD.MOV.U32 R3, RZ, RZ, R4 ;  /* 0x000000ffff037224 */ /* 0x000fe200078e0004 */
[----:B------:R-:W-:-:S07]  /*01e0*/  MOV R14, 0x200 ;  /* 0x00000200000e7802 */ /* 0x000fce0000000f00 */
[----:B------:R-:W-:Y:S05]  /*01f0*/  CALL.REL.NOINC `($__internal_0_$__cuda_sm20_sqrt_rn_f32_slowpath) ;  /* 0x0000000800407944 */ /* 0x000fea0003c00000 */
[----:B------:R-:W-:Y:S01]  /*0200*/  MOV R9, R3 ;  /* 0x0000000300097202 */ /* 0x000fe20000000f00 */
[----:B------:R-:W-:Y:S06]  /*0210*/  BRA `(.L_x_3) ;  /* 0x0000000000107947 */ /* 0x000fec0003800000 */
.L_x_2:
[----:B------:R-:W-:Y:S01]  /*0220*/  FMUL.FTZ R9, R4, R3 ;  /* 0x0000000304097220 */ /* 0x000fe20000410000 */
[----:B------:R-:W-:-:S03]  /*0230*/  FMUL.FTZ R3, R3, 0.5 ;  /* 0x3f00000003037820 */ /* 0x000fc60000410000 */
[----:B------:R-:W-:-:S04]  /*0240*/  FFMA R4, -R9, R9, R4 ;  /* 0x0000000909047223 */ /* 0x000fc80000000104 */
[----:B------:R-:W-:-:S07]  /*0250*/  FFMA R9, R4, R3, R9 ;  /* 0x0000000304097223 */ /* 0x000fce0000000009 */
.L_x_3:
[----:B------:R-:W-:Y:S05]  /*0260*/  BSYNC.RECONVERGENT B0 ;  /* 0x0000000000007941 */ /* 0x000fea0003800200 */
.L_x_1:
[----:B------:R-:W-:Y:S01]  /*0270*/  UIADD3 UR5, UPT, UPT, UR4, 0x1, URZ ;  /* 0x0000000104057890 */ /* 0x000fe2000fffe0ff */
[----:B------:R-:W-:Y:S02]  /*0280*/  HFMA2 R4, -RZ, RZ, 1.0341796875, -112.625 ;  /* 0x3c23d70aff047431 */ /* 0x000fe400000001ff */
[----:B------:R-:W-:Y:S01]  /*0290*/  FFMA R2, R11, R9, R2 ;  /* 0x000000090b027223 */ /* 0x000fe20000000002 */
[----:B------:R-:W-:Y:S02]  /*02a0*/  FADD R10, R9, R0 ;  /* 0x00000000090a7221 */ /* 0x000fe40000000000 */
[----:B------:R-:W-:-:S05]  /*02b0*/  I2FP.F32.U32 R3, UR5 ;  /* 0x0000000500037c45 */ /* 0x000fca0008201000 */
[----:B------:R-:W-:Y:S01]  /*02c0*/  FMUL R13, R3, 0.000244140625 ;  /* 0x39800000030d7820 */ /* 0x000fe20000400000 */
[----:B------:R-:W-:-:S03]  /*02d0*/  FFMA R15, R4, -R5, 1 ;  /* 0x3f800000040f7423 */ /* 0x000fc60000000805 */
[----:B------:R-:W0:Y:S01]  /*02e0*/  FCHK P0, R13, 100 ;  /* 0x42c800000d007902 */ /* 0x000e220000000000 */
[----:B------:R-:W-:-:S04]  /*02f0*/  FFMA R3, R15, R4, 0.0099999997764825820923 ;  /* 0x3c23d70a0f037423 */ /* 0x000fc80000000004 */
[----:B------:R-:W-:-:S04]  /*0300*/  FFMA R4, R3, R13, RZ ;  /* 0x0000000d03047223 */ /* 0x000fc800000000ff */
[----:B------:R-:W-:-:S04]  /*0310*/  FFMA R8, R4, -100, R13 ;  /* 0xc2c8000004087823 */ /* 0x000fc8000000000d */
[----:B------:R-:W-:Y:S01]  /*0320*/  FFMA R11, R3, R8, R4 ;  /* 0x00000008030b7223 */ /* 0x000fe20000000004 */
[----:B0-----:R-:W-:Y:S06]  /*0330*/  @!P0 BRA `(.L_x_4) ;  /* 0x00000000000c8947 */ /* 0x001fec0003800000 */
[----:B------:R-:W-:Y:S01]  /*0340*/  IMAD.MOV.U32 R4, RZ, RZ, R13 ;  /* 0x000000ffff047224 */ /* 0x000fe200078e000d */
[----:B------:R-:W-:-:S07]  /*0350*/  MOV R12, 0x370 ;  /* 0x00000370000c7802 */ /* 0x000fce0000000f00 */
[----:B------:R-:W-:Y:S05]  /*0360*/  CALL.REL.NOINC `($__internal_1_$__cuda_sm3x_div_rn_noftz_f32_slowpath) ;  /* 0x0000000800407944 */ /* 0x000fea0003c00000 */
.L_x_4:
[----:B------:R-:W-:Y:S01]  /*0370*/  FFMA R11, R6, 0.000244140625, R11 ;  /* 0x39800000060b7823 */ /* 0x000fe2000000000b */
[----:B------:R-:W-:Y:S03]  /*0380*/  BSSY.RECONVERGENT B0, `(.L_x_5) ;  /* 0x000000e000007945 */ /* 0x000fe60003800200 */
[----:B------:R-:W-:-:S04]  /*0390*/  FFMA R0, -R11, R11, 1 ;  /* 0x3f8000000b007423 */ /* 0x000fc8000000010b */
[----:B------:R0:W1:Y:S01]  /*03a0*/  MUFU.RSQ R9, R0 ;  /* 0x0000000000097308 */ /* 0x0000620000001400 */
[----:B------:R-:W-:-:S04]  /*03b0*/  IADD3 R3, PT, PT, R0, -0xd000000, RZ ;  /* 0xf300000000037810 */ /* 0x000fc80007ffe0ff */
[----:B------:R-:W-:-:S13]  /*03c0*/  ISETP.GT.U32.AND P0, PT, R3, 0x727fffff, PT ;  /* 0x727fffff0300780c */ /* 0x000fda0003f04070 */
[----:B01----:R-:W-:Y:S05]  /*03d0*/  @!P0 BRA `(.L_x_6) ;  /* 0x0000000000108947 */ /* 0x003fea0003800000 */
[----:B------:R-:W-:Y:S02]  /*03e0*/  MOV R3, R0 ;  /* 0x0000000000037202 */ /* 0x000fe40000000f00 */
[----:B------:R-:W-:-:S07]  /*03f0*/  MOV R14, 0x410 ;  /* 0x00000410000e7802 */ /* 0x000fce0000000f00 */
[----:B------:R-:W-:Y:S05]  /*0400*/  CALL.REL.NOINC `($__internal_0_$__cuda_sm20_sqrt_rn_f32_slowpath) ;  /* 0x0000000400bc7944 */ /* 0x000fea0003c00000 */
[----:B------:R-:W-:Y:S05]  /*0410*/  BRA `(.L_x_7) ;  /* 0x0000000000107947 */ /* 0x000fea0003800000 */
.L_x_6:
[----:B------:R-:W-:Y:S01]  /*0420*/  FMUL.FTZ R3, R0, R9 ;  /* 0x0000000900037220 */ /* 0x000fe20000410000 */
[----:B------:R-:W-:-:S03]  /*0430*/  FMUL.FTZ R4, R9, 0.5 ;  /* 0x3f00000009047820 */ /* 0x000fc60000410000 */
[----:B------:R-:W-:-:S04]  /*0440*/  FFMA R0, -R3, R3, R0 ;  /* 0x0000000303007223 */ /* 0x000fc80000000100 */
[----:B------:R-:W-:-:S07]  /*0450*/  FFMA R3, R0, R4, R3 ;  /* 0x0000000400037223 */ /* 0x000fce0000000003 */
.L_x_7:
[----:B------:R-:W-:Y:S05]  /*0460*/  BSYNC.RECONVERGENT B0 ;  /* 0x0000000000007941 */ /* 0x000fea0003800200 */
.L_x_5:
[----:B------:R-:W-:Y:S01]  /*0470*/  UIADD3 UR5, UPT, UPT, UR4, 0x2, URZ ;  /* 0x0000000204057890 */ /* 0x000fe2000fffe0ff */
[----:B------:R-:W-:Y:S02]  /*0480*/  IMAD.MOV.U32 R4, RZ, RZ, 0x3c23d70a ;  /* 0x3c23d70aff047424 */ /* 0x000fe400078e00ff */
[----:B------:R-:W-:Y:S01]  /*0490*/  FFMA R2, R11, R3, R2 ;  /* 0x000000030b027223 */ /* 0x000fe20000000002 */
[----:B------:R-:W-:Y:S01]  /*04a0*/  FADD R10, R10, R3 ;  /* 0x000000030a0a7221 */ /* 0x000fe20000000000 */
[----:B------:R-:W-:Y:S01]  /*04b0*/  FFMA R9, R4, -R5, 1 ;  /* 0x3f80000004097423 */ /* 0x000fe20000000805 */
[----:B------:R-:W-:-:S05]  /*04c0*/  I2FP.F32.U32 R0, UR5 ;  /* 0x0000000500007c45 */ /* 0x000fca0008201000 */
[----:B------:R-:W-:Y:S01]  /*04d0*/  FMUL R8, R0, 0.000244140625 ;  /* 0x3980000000087820 */ /* 0x000fe20000400000 */
[----:B------:R-:W-:-:S03]  /*04e0*/  FFMA R0, R9, R4, 0.0099999997764825820923 ;  /* 0x3c23d70a09007423 */ /* 0x000fc60000000004 */
[----:B------:R-:W0:Y:S01]  /*04f0*/  FCHK P0, R8, 100 ;  /* 0x42c8000008007902 */ /* 0x000e220000000000 */
[----:B------:R-:W-:-:S04]  /*0500*/  FFMA R9, R0, R8, RZ ;  /* 0x0000000800097223 */ /* 0x000fc800000000ff */
[----:B------:R-:W-:-:S04]  /*0510*/  FFMA R4, R9, -100, R8 ;  /* 0xc2c8000009047823 */ /* 0x000fc80000000008 */
[----:B------:R-:W-:Y:S01]  /*0520*/  FFMA R11, R0, R4, R9 ;  /* 0x00000004000b7223 */ /* 0x000fe20000000009 */
[----:B0-----:R-:W-:Y:S06]  /*0530*/  @!P0 BRA `(.L_x_8) ;  /* 0x00000000000c8947 */ /* 0x001fec0003800000 */
[----:B------:R-:W-:Y:S02]  /*0540*/  MOV R4, R8 ;  /* 0x0000000800047202 */ /* 0x000fe40000000f00 */
[----:B------:R-:W-:-:S07]  /*0550*/  MOV R12, 0x570 ;  /* 0x00000570000c7802 */ /* 0x000fce0000000f00 */
[----:B------:R-:W-:Y:S05]  /*0560*/  CALL.REL.NOINC `($__internal_1_$__cuda_sm3x_div_rn_noftz_f32_slowpath) ;  /* 0x0000000400c07944 */ /* 0x000fea0003c00000 */
.L_x_8:
        /* <DEDUP_REMOVED lines=10> */
[----:B------:R-:W-:Y:S05]  /*0610*/  BRA `(.L_x_11) ;  /* 0x0000000000107947 */ /* 0x000fea0003800000 */
.L_x_10:
[----:B------:R-:W-:Y:S01]  /*0620*/  FMUL.FTZ R3, R0, R9 ;  /* 0x0000000900037220 */ /* 0x000fe20000410000 */
[----:B------:R-:W-:-:S03]  /*0630*/  FMUL.FTZ R4, R9, 0.5 ;  /* 0x3f00000009047820 */ /* 0x000fc60000410000 */
[----:B------:R-:W-:-:S04]  /*0640*/  FFMA R0, -R3, R3, R0 ;  /* 0x0000000303007223 */ /* 0x000fc80000000100 */
[----:B------:R-:W-:-:S07]  /*0650*/  FFMA R3, R0, R4, R3 ;  /* 0x0000000400037223 */ /* 0x000fce0000000003 */
.L_x_11:
[----:B------:R-:W-:Y:S05]  /*0660*/  BSYNC.RECONVERGENT B0 ;  /* 0x0000000000007941 */ /* 0x000fea0003800200 */
.L_x_9:
        /* <DEDUP_REMOVED lines=13> */
[----:B------:R-:W-:Y:S02]  /*0740*/  MOV R4, R8 ;  /* 0x0000000800047202 */ /* 0x000fe40000000f00 */
[----:B------:R-:W-:-:S07]  /*0750*/  MOV R12, 0x770 ;  /* 0x00000770000c7802 */ /* 0x000fce0000000f00 */
[----:B------:R-:W-:Y:S05]  /*0760*/  CALL.REL.NOINC `($__internal_1_$__cuda_sm3x_div_rn_noftz_f32_slowpath) ;  /* 0x0000000400407944 */ /* 0x000fea0003c00000 */
[----:B------:R-:W-:-:S07]  /*0770*/  IMAD.MOV.U32 R9, RZ, RZ, R11 ;  /* 0x000000ffff097224 */ /* 0x000fce00078e000b */
.L_x_12:
[----:B------:R-:W-:Y:S01]  /*0780*/  FFMA R11, R6, 0.000244140625, R9 ;  /* 0x39800000060b7823 */ /* 0x000fe20000000009 */
[----:B------:R-:W-:Y:S03]  /*0790*/  BSSY.RECONVERGENT B0, `(.L_x_13) ;  /* 0x0000010000007945 */ /* 0x000fe60003800200 */
[----:B------:R-:W-:-:S04]  /*07a0*/  FFMA R0, -R11, R11, 1 ;  /* 0x3f8000000b007423 */ /* 0x000fc8000000010b */
[----:B------:R0:W1:Y:S01]  /*07b0*/  MUFU.RSQ R9, R0 ;  /* 0x0000000000097308 */ /* 0x0000620000001400 */
[----:B------:R-:W-:-:S04]  /*07c0*/  IADD3 R3, PT, PT, R0, -0xd000000, RZ ;  /* 0xf300000000037810 */ /* 0x000fc80007ffe0ff */
[----:B------:R-:W-:-:S13]  /*07d0*/  ISETP.GT.U32.AND P0, PT, R3, 0x727fffff, PT ;  /* 0x727fffff0300780c */ /* 0x000fda0003f04070 */
[----:B01----:R-:W-:Y:S05]  /*07e0*/  @!P0 BRA `(.L_x_14) ;  /* 0x0000000000188947 */ /* 0x003fea0003800000 */
[----:B------:R-:W-:Y:S01]  /*07f0*/  BSSY.RECONVERGENT B1, `(.L_x_15) ;  /* 0x0000004000017945 */ /* 0x000fe20003800200 */
[----:B------:R-:W-:Y:S02]  /*0800*/  MOV R3, R0 ;  /* 0x0000000000037202 */ /* 0x000fe40000000f00 */
[----:B------:R-:W-:-:S07]  /*0810*/  MOV R14, 0x830 ;  /* 0x00000830000e7802 */ /* 0x000fce0000000f00 */
[----:B------:R-:W-:Y:S05]  /*0820*/  CALL.REL.NOINC `($__internal_0_$__cuda_sm20_sqrt_rn_f32_slowpath) ;  /* 0x0000000000b47944 */ /* 0x000fea0003c00000 */
[----:B------:R-:W-:Y:S05]  /*0830*/  BSYNC.RECONVERGENT B1 ;  /* 0x0000000000017941 */ /* 0x000fea0003800200 */
.L_x_15:
[----:B------:R-:W-:Y:S05]  /*0840*/  BRA `(.L_x_16) ;  /* 0x0000000000107947 */ /* 0x000fea0003800000 */
.L_x_14:
[----:B------:R-:W-:Y:S01]  /*0850*/  FMUL.FTZ R3, R0, R9 ;  /* 0x0000000900037220 */ /* 0x000fe20000410000 */
[----:B------:R-:W-:-:S03]  /*0860*/  FMUL.FTZ R4, R9, 0.5 ;  /* 0x3f00000009047820 */ /* 0x000fc60000410000 */
[----:B------:R-:W-:-:S04]  /*0870*/  FFMA R0, -R3, R3, R0 ;  /* 0x0000000303007223 */ /* 0x000fc80000000100 */
[----:B------:R-:W-:-:S07]  /*0880*/  FFMA R3, R0, R4, R3 ;  /* 0x0000000400037223 */ /* 0x000fce0000000003 */
.L_x_16:
[----:B------:R-:W-:Y:S05]  /*0890*/  BSYNC.RECONVERGENT B0 ;  /* 0x0000000000007941 */ /* 0x000fea0003800200 */
.L_x_13:
[----:B------:R-:W-:Y:S01]  /*08a0*/  UIADD3 UR4, UPT, UPT, UR4, 0x4, URZ ;  /* 0x0000000404047890 */ /* 0x000fe2000fffe0ff */
[----:B------:R-:W-:Y:S01]  /*08b0*/  FFMA R2, R11, R3, R2 ;  /* 0x000000030b027223 */ /* 0x000fe20000000002 */
[----:B------:R-:W-:Y:S02]  /*08c0*/  FADD R0, R10, R3 ;  /* 0x000000030a007221 */ /* 0x000fe40000000000 */
[----:B------:R-:W-:-:S09]  /*08d0*/  UISETP.NE.AND UP0, UPT, UR4, 0x64, UPT ;  /* 0x000000640400788c */ /* 0x000fd2000bf05270 */
[----:B------:R-:W-:Y:S05]  /*08e0*/  BRA.U UP0, `(.L_x_17) ;  /* 0xfffffff500e87547 */ /* 0x000fea000b83ffff */
[----:B------:R-:W-:Y:S01]  /*08f0*/  IMAD.MOV.U32 R4, RZ, RZ, 0x3c23d70a ;  /* 0x3c23d70aff047424 */ /* 0x000fe200078e00ff */
[----:B------:R-:W0:Y:S01]  /*0900*/  FCHK P0, R2, 100 ;  /* 0x42c8000002007902 */ /* 0x000e220000000000 */
[----:B------:R-:W-:Y:S02]  /*0910*/  BSSY.RECONVERGENT B0, `(.L_x_18) ;  /* 0x000000b000007945 */ /* 0x000fe40003800200 */
[----:B------:R-:W-:-:S04]  /*0920*/  FFMA R3, R4, -R5, 1 ;  /* 0x3f80000004037423 */ /* 0x000fc80000000805 */
        /* <DEDUP_REMOVED lines=8> */
[----:B------:R-:W-:-:S07]  /*09b0*/  MOV R6, R11 ;  /* 0x0000000b00067202 */ /* 0x000fce0000000f00 */
.L_x_19:
[----:B------:R-:W-:Y:S05]  /*09c0*/  BSYNC.RECONVERGENT B0 ;  /* 0x0000000000007941 */ /* 0x000fea0003800200 */
.L_x_18:
[----:B------:R-:W0:Y:S01]  /*09d0*/  LDC.64 R8, c[0x0][0x380] ;  /* 0x0000e000ff087b82 */ /* 0x000e220000000a00 */
[----:B------:R-:W-:Y:S01]  /*09e0*/  IMAD.MOV.U32 R2, RZ, RZ, 0x3c23d70a ;  /* 0x3c23d70aff027424 */ /* 0x000fe200078e00ff */
[----:B------:R-:W1:Y:S01]  /*09f0*/  FCHK P0, R0, 100 ;  /* 0x42c8000000007902 */ /* 0x000e620000000000 */
[----:B------:R-:W2:Y:S01]  /*0a00*/  LDCU.64 UR4, c[0x0][0x358] ;  /* 0x00006b00ff0477ac */ /* 0x000ea20008000a00 */
[----:B------:R-:W-:Y:S01]  /*0a10*/  BSSY.RECONVERGENT B0, `(.L_x_20) ;  /* 0x000000c000007945 */ /* 0x000fe20003800200 */
[----:B------:R-:W-:-:S04]  /*0a20*/  FFMA R3, R2, -R5, 1 ;  /* 0x3f80000002037423 */ /* 0x000fc80000000805 */
[----:B------:R-:W-:-:S04]  /*0a30*/  FFMA R4, R3, R2, 0.0099999997764825820923 ;  /* 0x3c23d70a03047423 */ /* 0x000fc80000000002 */
[----:B------:R-:W-:-:S04]  /*0a40*/  FFMA R3, R0, R4, RZ ;  /* 0x0000000400037223 */ /* 0x000fc800000000ff */
[----:B------:R-:W-:Y:S01]  /*0a50*/  FFMA R2, R3, -100, R0 ;  /* 0xc2c8000003027823 */ /* 0x000fe20000000000 */
[----:B0-----:R-:W-:-:S04]  /*0a60*/  IMAD.WIDE R8, R7, 0x8, R8 ;  /* 0x0000000807087825 */ /* 0x001fc800078e0208 */
[----:B------:R-:W-:Y:S01]  /*0a70*/  FFMA R7, R4, R2, R3 ;  /* 0x0000000204077223 */ /* 0x000fe20000000003 */
[----:B-12---:R-:W-:Y:S06]  /*0a80*/  @!P0 BRA `(.L_x_21) ;  /* 0x0000000000108947 */ /* 0x006fec0003800000 */
[----:B------:R-:W-:Y:S02]  /*0a90*/  MOV R4, R0 ;  /* 0x0000000000047202 */ /* 0x000fe40000000f00 */
[----:B------:R-:W-:-:S07]  /*0aa0*/  MOV R12, 0xac0 ;  /* 0x00000ac0000c7802 */ /* 0x000fce0000000f00 */
[----:B------:R-:W-:Y:S05]  /*0ab0*/  CALL.REL.NOINC `($__internal_1_$__cuda_sm3x_div_rn_noftz_f32_slowpath) ;  /* 0x00000000006c7944 */ /* 0x000fea0003c00000 */
[----:B------:R-:W-:-:S07]  /*0ac0*/  MOV R7, R11 ;  /* 0x0000000b00077202 */ /* 0x000fce0000000f00 */
.L_x_21:
[----:B------:R-:W-:Y:S05]  /*0ad0*/  BSYNC.RECONVERGENT B0 ;  /* 0x0000000000007941 */ /* 0x000fea0003800200 */
.L_x_20:
[----:B------:R-:W-:Y:S01]  /*0ae0*/  STG.E.64 desc[UR4][R8.64], R6 ;  /* 0x0000000608007986 */ /* 0x000fe2000c101b04 */
[----:B------:R-:W-:Y:S05]  /*0af0*/  EXIT ;  /* 0x000000000000794d */ /* 0x000fea0003800000 */
        .weak           $__internal_0_$__cuda_sm20_sqrt_rn_f32_slowpath
        .type           $__internal_0_$__cuda_sm20_sqrt_rn_f32_slowpath,@function
        .size           $__internal_0_$__cuda_sm20_sqrt_rn_f32_slowpath,($__internal_1_$__cuda_sm3x_div_rn_noftz_f32_slowpath - $__internal_0_$__cuda_sm20_sqrt_rn_f32_slowpath)
$__internal_0_$__cuda_sm20_sqrt_rn_f32_slowpath:
[----:B------:R-:W-:-:S13]  /*0b00*/  LOP3.LUT P0, RZ, R3, 0x7fffffff, RZ, 0xc0, !PT ;  /* 0x7fffffff03ff7812 */ /* 0x000fda000780c0ff */
[----:B------:R-:W-:Y:S01]  /*0b10*/  @!P0 IMAD.MOV.U32 R4, RZ, RZ, R3 ;  /* 0x000000ffff048224 */ /* 0x000fe200078e0003 */
[----:B------:R-:W-:Y:S06]  /*0b20*/  @!P0 BRA `(.L_x_22) ;  /* 0x0000000000408947 */ /* 0x000fec0003800000 */
[----:B------:R-:W-:-:S13]  /*0b30*/  FSETP.GEU.FTZ.AND P0, PT, R3, RZ, PT ;  /* 0x000000ff0300720b */ /* 0x000fda0003f1e000 */
[----:B------:R-:W-:Y:S01]  /*0b40*/  @!P0 MOV R4, 0x7fffffff ;  /* 0x7fffffff00048802 */ /* 0x000fe20000000f00 */
[----:B------:R-:W-:Y:S06]  /*0b50*/  @!P0 BRA `(.L_x_22) ;  /* 0x0000000000348947 */ /* 0x000fec0003800000 */
[----:B------:R-:W-:-:S13]  /*0b60*/  FSETP.GTU.FTZ.AND P0, PT, |R3|, +INF , PT ;  /* 0x7f8000000300780b */ /* 0x000fda0003f1c200 */
[----:B------:R-:W-:Y:S01]  /*0b70*/  @P0 FADD.FTZ R4, R3, 1 ;  /* 0x3f80000003040421 */ /* 0x000fe20000010000 */
[----:B------:R-:W-:Y:S06]  /*0b80*/  @P0 BRA `(.L_x_22) ;  /* 0x0000000000280947 */ /* 0x000fec0003800000 */
[----:B------:R-:W-:-:S13]  /*0b90*/  FSETP.NEU.FTZ.AND P0, PT, |R3|, +INF , PT ;  /* 0x7f8000000300780b */ /* 0x000fda0003f1d200 */
[----:B------:R-:W-:-:S04]  /*0ba0*/  @P0 FFMA R8, R3, 1.84467440737095516160e+19, RZ ;  /* 0x5f80000003080823 */ /* 0x000fc800000000ff */
[----:B------:R-:W0:Y:S02]  /*0bb0*/  @P0 MUFU.RSQ R9, R8 ;  /* 0x0000000800090308 */ /* 0x000e240000001400 */
[----:B0-----:R-:W-:Y:S01]  /*0bc0*/  @P0 FMUL.FTZ R13, R8, R9 ;  /* 0x00000009080d0220 */ /* 0x001fe20000410000 */
[----:B------:R-:W-:-:S03]  /*0bd0*/  @P0 FMUL.FTZ R9, R9, 0.5 ;  /* 0x3f00000009090820 */ /* 0x000fc60000410000 */
[----:B------:R-:W-:-:S04]  /*0be0*/  @P0 FADD.FTZ R4, -R13, -RZ ;  /* 0x800000ff0d040221 */ /* 0x000fc80000010100 */
[----:B------:R-:W-:Y:S01]  /*0bf0*/  @P0 FFMA R12, R13, R4, R8 ;  /* 0x000000040d0c0223 */ /* 0x000fe20000000008 */
[----:B------:R-:W-:-:S03]  /*0c00*/  @!P0 MOV R4, R3 ;  /* 0x0000000300048202 */ /* 0x000fc60000000f00 */
[----:B------:R-:W-:-:S04]  /*0c10*/  @P0 FFMA R9, R12, R9, R13 ;  /* 0x000000090c090223 */ /* 0x000fc8000000000d */
[----:B------:R-:W-:-:S07]  /*0c20*/  @P0 FMUL.FTZ R4, R9, 2.3283064365386962891e-10 ;  /* 0x2f80000009040820 */ /* 0x000fce0000410000 */
.L_x_22:
[----:B------:R-:W-:Y:S01]  /*0c30*/  HFMA2 R9, -RZ, RZ, 0, 0 ;  /* 0x00000000ff097431 */ /* 0x000fe200000001ff */
[----:B------:R-:W-:Y:S01]  /*0c40*/  MOV R8, R14 ;  /* 0x0000000e00087202 */ /* 0x000fe20000000f00 */
[----:B------:R-:W-:-:S03]  /*0c50*/  IMAD.MOV.U32 R3, RZ, RZ, R4 ;  /* 0x000000ffff037224 */ /* 0x000fc600078e0004 */
[----:B------:R-:W-:Y:S05]  /*0c60*/  RET.REL.NODEC R8 `(_Z16g_compute_valuesP6float2) ;  /* 0xfffffff008e47950 */ /* 0x000fea0003c3ffff */
        .weak           $__internal_1_$__cuda_sm3x_div_rn_noftz_f32_slowpath
        .type           $__internal_1_$__cuda_sm3x_div_rn_noftz_f32_slowpath,@function
        .size           $__internal_1_$__cuda_sm3x_div_rn_noftz_f32_slowpath,(.L_x_36 - $__internal_1_$__cuda_sm3x_div_rn_noftz_f32_slowpath)
$__internal_1_$__cuda_sm3x_div_rn_noftz_f32_slowpath:
[----:B------:R-:W-:Y:S01]  /*0c70*/  SHF.R.U32.HI R11, RZ, 0x17, R5 ;  /* 0x00000017ff0b7819 */ /* 0x000fe20000011605 */
[----:B------:R-:W-:Y:S01]  /*0c80*/  BSSY.RECONVERGENT B1, `(.L_x_23) ;  /* 0x0000064000017945 */ /* 0x000fe20003800200 */
[----:B------:R-:W-:Y:S02]  /*0c90*/  SHF.R.U32.HI R3, RZ, 0x17, R4 ;  /* 0x00000017ff037819 */ /* 0x000fe40000011604 */
[----:B------:R-:W-:Y:S02]  /*0ca0*/  LOP3.LUT R11, R11, 0xff, RZ, 0xc0, !PT ;  /* 0x000000ff0b0b7812 */ /* 0x000fe400078ec0ff */
[----:B------:R-:W-:Y:S02]  /*0cb0*/  LOP3.LUT R16, R3, 0xff, RZ, 0xc0, !PT ;  /* 0x000000ff03107812 */ /* 0x000fe400078ec0ff */
[----:B------:R-:W-:Y:S01]  /*0cc0*/  MOV R15, 0x42c80000 ;  /* 0x42c80000000f7802 */ /* 0x000fe20000000f00 */
[----:B------:R-:W-:Y:S01]  /*0cd0*/  VIADD R14, R11, 0xffffffff ;  /* 0xffffffff0b0e7836 */ /* 0x000fe20000000000 */
[----:B------:R-:W-:-:S04]  /*0ce0*/  IADD3 R17, PT, PT, R16, -0x1, RZ ;  /* 0xffffffff10117810 */ /* 0x000fc80007ffe0ff */
[----:B------:R-:W-:-:S04]  /*0cf0*/  ISETP.GT.U32.AND P0, PT, R14, 0xfd, PT ;  /* 0x000000fd0e00780c */ /* 0x000fc80003f04070 */
[----:B------:R-:W-:-:S13]  /*0d00*/  ISETP.GT.U32.OR P0, PT, R17, 0xfd, P0 ;  /* 0x000000fd1100780c */ /* 0x000fda0000704470 */
[----:B------:R-:W-:Y:S01]  /*0d10*/  @!P0 IMAD.MOV.U32 R13, RZ, RZ, RZ ;  /* 0x000000ffff0d8224 */ /* 0x000fe200078e00ff */
[----:B------:R-:W-:Y:S06]  /*0d20*/  @!P0 BRA `(.L_x_24) ;  /* 0x0000000000608947 */ /* 0x000fec0003800000 */
[----:B------:R-:W-:Y:S01]  /*0d30*/  HFMA2 R3, -RZ, RZ, 3.390625, 0 ;  /* 0x42c80000ff037431 */ /* 0x000fe200000001ff */
[----:B------:R-:W-:-:S04]  /*0d40*/  FSETP.GTU.FTZ.AND P0, PT, |R4|, +INF , PT ;  /* 0x7f8000000400780b */ /* 0x000fc80003f1c200 */
[----:B------:R-:W-:-:S04]  /*0d50*/  FSETP.GTU.FTZ.AND P1, PT, |R3|, +INF , PT ;  /* 0x7f8000000300780b */ /* 0x000fc80003f3c200 */
[----:B------:R-:W-:-:S13]  /*0d60*/  PLOP3.LUT P0, PT, P0, P1, PT, 0xf8, 0x8f ;  /* 0x00000000008f781c */ /* 0x000fda0000703f70 */
[----:B------:R-:W-:Y:S05]  /*0d70*/  @P0 BRA `(.L_x_25) ;  /* 0x00000004004c0947 */ /* 0x000fea0003800000 */
[----:B------:R-:W-:-:S13]  /*0d80*/  LOP3.LUT P0, RZ, R15, 0x7fffffff, R4, 0xc8, !PT ;  /* 0x7fffffff0fff7812 */ /* 0x000fda000780c804 */
[----:B------:R-:W-:Y:S05]  /*0d90*/  @!P0 BRA `(.L_x_26) ;  /* 0x00000004003c8947 */ /* 0x000fea0003800000 */
[C---:B------:R-:W-:Y:S02]  /*0da0*/  FSETP.NEU.FTZ.AND P2, PT, |R4|.reuse, +INF , PT ;  /* 0x7f8000000400780b */ /* 0x040fe40003f5d200 */
[----:B------:R-:W-:Y:S02]  /*0db0*/  FSETP.NEU.FTZ.AND P1, PT, |R3|, +INF , PT ;  /* 0x7f8000000300780b */ /* 0x000fe40003f3d200 */
[----:B------:R-:W-:-:S11]  /*0dc0*/  FSETP.NEU.FTZ.AND P0, PT, |R4|, +INF , PT ;  /* 0x7f8000000400780b */ /* 0x000fd60003f1d200 */
[----:B------:R-:W-:Y:S05]  /*0dd0*/  @!P1 BRA !P2, `(.L_x_26) ;  /* 0x00000004002c9947 */ /* 0x000fea0005000000 */
[----:B------:R-:W-:-:S04]  /*0de0*/  LOP3.LUT P2, RZ, R4, 0x7fffffff, RZ, 0xc0, !PT ;  /* 0x7fffffff04ff7812 */ /* 0x000fc8000784c0ff */
[----:B------:R-:W-:-:S13]  /*0df0*/  PLOP3.LUT P1, PT, P1, P2, PT, 0x2f, 0xf2 ;  /* 0x0000000000f2781c */ /* 0x000fda0000f24577 */
[----:B------:R-:W-:Y:S05]  /*0e00*/  @P1 BRA `(.L_x_27) ;  /* 0x0000000400181947 */ /* 0x000fea0003800000 */
[----:B------:R-:W-:-:S04]  /*0e10*/  LOP3.LUT P1, RZ, R15, 0x7fffffff, RZ, 0xc0, !PT ;  /* 0x7fffffff0fff7812 */ /* 0x000fc8000782c0ff */
[----:B------:R-:W-:-:S13]  /*0e20*/  PLOP3.LUT P0, PT, P0, P1, PT, 0x2f, 0xf2 ;  /* 0x0000000000f2781c */ /* 0x000fda0000702577 */
[----:B------:R-:W-:Y:S05]  /*0e30*/  @P0 BRA `(.L_x_28) ;  /* 0x0000000400000947 */ /* 0x000fea0003800000 */
[----:B------:R-:W-:Y:S02]  /*0e40*/  ISETP.GE.AND P0, PT, R17, RZ, PT ;  /* 0x000000ff1100720c */ /* 0x000fe40003f06270 */
[----:B------:R-:W-:-:S11]  /*0e50*/  ISETP.GE.AND P1, PT, R14, RZ, PT ;  /* 0x000000ff0e00720c */ /* 0x000fd60003f26270 */
[----:B------:R-:W-:Y:S01]  /*0e60*/  @P0 MOV R13, RZ ;  /* 0x000000ff000d0202 */ /* 0x000fe20000000f00 */
[----:B------:R-:W-:Y:S01]  /*0e70*/  @!P0 FFMA R4, R4, 1.84467440737095516160e+19, RZ ;  /* 0x5f80000004048823 */ /* 0x000fe200000000ff */
[----:B------:R-:W-:Y:S01]  /*0e80*/  @!P0 MOV R13, 0xffffffc0 ;  /* 0xffffffc0000d8802 */ /* 0x000fe20000000f00 */
[----:B------:R-:W-:-:S04]  /*0e90*/  @!P1 FFMA R15, R3, 1.84467440737095516160e+19, RZ ;  /* 0x5f800000030f9823 */ /* 0x000fc800000000ff */
[----:B------:R-:W-:-:S07]  /*0ea0*/  @!P1 VIADD R13, R13, 0x40 ;  /* 0x000000400d0d9836 */ /* 0x000fce0000000000 */
.L_x_24:
[----:B------:R-:W-:Y:S01]  /*0eb0*/  LEA R14, R11, 0xc0800000, 0x17 ;  /* 0xc08000000b0e7811 */ /* 0x000fe200078eb8ff */
[----:B------:R-:W-:Y:S01]  /*0ec0*/  BSSY.RECONVERGENT B2, `(.L_x_29) ;  /* 0x0000036000027945 */ /* 0x000fe20003800200 */
[----:B------:R-:W-:Y:S02]  /*0ed0*/  IADD3 R16, PT, PT, R16, -0x7f, RZ ;  /* 0xffffff8110107810 */ /* 0x000fe40007ffe0ff */
[----:B------:R-:W-:-:S03]  /*0ee0*/  IADD3 R17, PT, PT, -R14, R15, RZ ;  /* 0x0000000f0e117210 */ /* 0x000fc60007ffe1ff */
[C---:B------:R-:W-:Y:S01]  /*0ef0*/  IMAD R3, R16.reuse, -0x800000, R4 ;  /* 0xff80000010037824 */ /* 0x040fe200078e0204 */
[----:B------:R-:W0:Y:S01]  /*0f00*/  MUFU.RCP R14, R17 ;  /* 0x00000011000e7308 */ /* 0x000e220000001000 */
[----:B------:R-:W-:Y:S01]  /*0f10*/  FADD.FTZ R18, -R17, -RZ ;  /* 0x800000ff11127221 */ /* 0x000fe20000010100 */
[----:B------:R-:W-:-:S04]  /*0f20*/  IADD3 R16, PT, PT, R16, 0x7f, -R11 ;  /* 0x0000007f10107810 */ /* 0x000fc80007ffe80b */
[----:B------:R-:W-:Y:S01]  /*0f30*/  IADD3 R16, PT, PT, R16, R13, RZ ;  /* 0x0000000d10107210 */ /* 0x000fe20007ffe0ff */
[----:B0-----:R-:W-:-:S04]  /*0f40*/  FFMA R15, R14, R18, 1 ;  /* 0x3f8000000e0f7423 */ /* 0x001fc80000000012 */
[----:B------:R-:W-:-:S04]  /*0f50*/  FFMA R4, R14, R15, R14 ;  /* 0x0000000f0e047223 */ /* 0x000fc8000000000e */
[----:B------:R-:W-:-:S04]  /*0f60*/  FFMA R15, R3, R4, RZ ;  /* 0x00000004030f7223 */ /* 0x000fc800000000ff */
[----:B------:R-:W-:-:S04]  /*0f70*/  FFMA R14, R18, R15, R3 ;  /* 0x0000000f120e7223 */ /* 0x000fc80000000003 */
[----:B------:R-:W-:-:S04]  /*0f80*/  FFMA R15, R4, R14, R15 ;  /* 0x0000000e040f7223 */ /* 0x000fc8000000000f */
[----:B------:R-:W-:-:S04]  /*0f90*/  FFMA R14, R18, R15, R3 ;  /* 0x0000000f120e7223 */ /* 0x000fc80000000003 */
[----:B------:R-:W-:-:S05]  /*0fa0*/  FFMA R3, R4, R14, R15 ;  /* 0x0000000e04037223 */ /* 0x000fca000000000f */
[----:B------:R-:W-:-:S04]  /*0fb0*/  SHF.R.U32.HI R11, RZ, 0x17, R3 ;  /* 0x00000017ff0b7819 */ /* 0x000fc80000011603 */
[----:B------:R-:W-:-:S05]  /*0fc0*/  LOP3.LUT R11, R11, 0xff, RZ, 0xc0, !PT ;  /* 0x000000ff0b0b7812 */ /* 0x000fca00078ec0ff */
[----:B------:R-:W-:-:S05]  /*0fd0*/  IMAD.IADD R17, R11, 0x1, R16 ;  /* 0x000000010b117824 */ /* 0x000fca00078e0210 */
[----:B------:R-:W-:-:S04]  /*0fe0*/  IADD3 R11, PT, PT, R17, -0x1, RZ ;  /* 0xffffffff110b7810 */ /* 0x000fc80007ffe0ff */
[----:B------:R-:W-:-:S13]  /*0ff0*/  ISETP.GE.U32.AND P0, PT, R11, 0xfe, PT ;  /* 0x000000fe0b00780c */ /* 0x000fda0003f06070 */
[----:B------:R-:W-:Y:S05]  /*1000*/  @!P0 BRA `(.L_x_30) ;  /* 0x0000000000808947 */ /* 0x000fea0003800000 */
[----:B------:R-:W-:-:S13]  /*1010*/  ISETP.GT.AND P0, PT, R17, 0xfe, PT ;  /* 0x000000fe1100780c */ /* 0x000fda0003f04270 */
[----:B------:R-:W-:Y:S05]  /*1020*/  @P0 BRA `(.L_x_31) ;  /* 0x00000000006c0947 */ /* 0x000fea0003800000 */
[----:B------:R-:W-:-:S13]  /*1030*/  ISETP.GE.AND P0, PT, R17, 0x1, PT ;  /* 0x000000011100780c */ /* 0x000fda0003f06270 */
[----:B------:R-:W-:Y:S05]  /*1040*/  @P0 BRA `(.L_x_32) ;  /* 0x0000000000740947 */ /* 0x000fea0003800000 */
[----:B------:R-:W-:Y:S02]  /*1050*/  ISETP.GE.AND P0, PT, R17, -0x18, PT ;  /* 0xffffffe81100780c */ /* 0x000fe40003f06270 */
[----:B------:R-:W-:-:S11]  /*1060*/  LOP3.LUT R3, R3, 0x80000000, RZ, 0xc0, !PT ;  /* 0x8000000003037812 */ /* 0x000fd600078ec0ff */
[----:B------:R-:W-:Y:S05]  /*1070*/  @!P0 BRA `(.L_x_32) ;  /* 0x0000000000688947 */ /* 0x000fea0003800000 */
[CCC-:B------:R-:W-:Y:S01]  /*1080*/  FFMA.RZ R11, R4.reuse, R14.reuse, R15.reuse ;  /* 0x0000000e040b7223 */ /* 0x1c0fe2000000c00f */
[C---:B------:R-:W-:Y:S02]  /*1090*/  ISETP.NE.AND P2, PT, R17.reuse, RZ, PT ;  /* 0x000000ff1100720c */ /* 0x040fe40003f45270 */
[----:B------:R-:W-:Y:S02]  /*10a0*/  ISETP.NE.AND P1, PT, R17, RZ, PT ;  /* 0x000000ff1100720c */ /* 0x000fe40003f25270 */
[----:B------:R-:W-:Y:S01]  /*10b0*/  LOP3.LUT R13, R11, 0x7fffff, RZ, 0xc0, !PT ;  /* 0x007fffff0b0d7812 */ /* 0x000fe200078ec0ff */
[CCC-:B------:R-:W-:Y:S01]  /*10c0*/  FFMA.RP R11, R4.reuse, R14.reuse, R15.reuse ;  /* 0x0000000e040b7223 */ /* 0x1c0fe2000000800f */
[----:B------:R-:W-:Y:S01]  /*10d0*/  FFMA.RM R4, R4, R14, R15 ;  /* 0x0000000e04047223 */ /* 0x000fe2000000400f */
[----:B------:R-:W-:Y:S02]  /*10e0*/  IADD3 R14, PT, PT, R17, 0x20, RZ ;  /* 0x00000020110e7810 */ /* 0x000fe40007ffe0ff */
[----:B------:R-:W-:-:S02]  /*10f0*/  LOP3.LUT R13, R13, 0x800000, RZ, 0xfc, !PT ;  /* 0x008000000d0d7812 */ /* 0x000fc400078efcff */
[----:B------:R-:W-:Y:S02]  /*1100*/  IADD3 R15, PT, PT, -R17, RZ, RZ ;  /* 0x000000ff110f7210 */ /* 0x000fe40007ffe1ff */
[----:B------:R-:W-:Y:S02]  /*1110*/  SHF.L.U32 R14, R13, R14, RZ ;  /* 0x0000000e0d0e7219 */ /* 0x000fe400000006ff */
[----:B------:R-:W-:Y:S02]  /*1120*/  FSETP.NEU.FTZ.AND P0, PT, R11, R4, PT ;  /* 0x000000040b00720b */ /* 0x000fe40003f1d000 */
[----:B------:R-:W-:Y:S02]  /*1130*/  SEL R4, R15, RZ, P2 ;  /* 0x000000ff0f047207 */ /* 0x000fe40001000000 */
[----:B------:R-:W-:Y:S02]  /*1140*/  ISETP.NE.AND P1, PT, R14, RZ, P1 ;  /* 0x000000ff0e00720c */ /* 0x000fe40000f25270 */
[----:B------:R-:W-:-:S02]  /*1150*/  SHF.R.U32.HI R4, RZ, R4, R13 ;  /* 0x00000004ff047219 */ /* 0x000fc4000001160d */
[----:B------:R-:W-:Y:S02]  /*1160*/  PLOP3.LUT P0, PT, P0, P1, PT, 0xf8, 0x8f ;  /* 0x00000000008f781c */ /* 0x000fe40000703f70 */
[----:B------:R-:W-:Y:S02]  /*1170*/  SHF.R.U32.HI R14, RZ, 0x1, R4 ;  /* 0x00000001ff0e7819 */ /* 0x000fe40000011604 */
[----:B------:R-:W-:-:S04]  /*1180*/  SEL R11, RZ, 0x1, !P0 ;  /* 0x00000001ff0b7807 */ /* 0x000fc80004000000 */
[----:B------:R-:W-:-:S04]  /*1190*/  LOP3.LUT R11, R11, 0x1, R14, 0xf8, !PT ;  /* 0x000000010b0b7812 */ /* 0x000fc800078ef80e */
[----:B------:R-:W-:-:S05]  /*11a0*/  LOP3.LUT R11, R11, R4, RZ, 0xc0, !PT ;  /* 0x000000040b0b7212 */ /* 0x000fca00078ec0ff */
[----:B------:R-:W-:-:S05]  /*11b0*/  IMAD.IADD R14, R14, 0x1, R11 ;  /* 0x000000010e0e7824 */ /* 0x000fca00078e020b */
[----:B------:R-:W-:Y:S01]  /*11c0*/  LOP3.LUT R3, R14, R3, RZ, 0xfc, !PT ;  /* 0x000000030e037212 */ /* 0x000fe200078efcff */
[----:B------:R-:W-:Y:S06]  /*11d0*/  BRA `(.L_x_32) ;  /* 0x0000000000107947 */ /* 0x000fec0003800000 */
.L_x_31:
[----:B------:R-:W-:-:S04]  /*11e0*/  LOP3.LUT R3, R3, 0x80000000, RZ, 0xc0, !PT ;  /* 0x8000000003037812 */ /* 0x000fc800078ec0ff */
[----:B------:R-:W-:Y:S01]  /*11f0*/  LOP3.LUT R3, R3, 0x7f800000, RZ, 0xfc, !PT ;  /* 0x7f80000003037812 */ /* 0x000fe200078efcff */
[----:B------:R-:W-:Y:S06]  /*1200*/  BRA `(.L_x_32) ;  /* 0x0000000000047947 */ /* 0x000fec0003800000 */
.L_x_30:
[----:B------:R-:W-:-:S07]  /*1210*/  LEA R3, R16, R3, 0x17 ;  /* 0x0000000310037211 */ /* 0x000fce00078eb8ff */
.L_x_32:
[----:B------:R-:W-:Y:S05]  /*1220*/  BSYNC.RECONVERGENT B2 ;  /* 0x0000000000027941 */ /* 0x000fea0003800200 */
.L_x_29:
[----:B------:R-:W-:Y:S05]  /*1230*/  BRA `(.L_x_33) ;  /* 0x0000000000207947 */ /* 0x000fea0003800000 */
.L_x_28:
[----:B------:R-:W-:-:S04]  /*1240*/  LOP3.LUT R3, R15, 0x80000000, R4, 0x48, !PT ;  /* 0x800000000f037812 */ /* 0x000fc800078e4804 */
[----:B------:R-:W-:Y:S01]  /*1250*/  LOP3.LUT R3, R3, 0x7f800000, RZ, 0xfc, !PT ;  /* 0x7f80000003037812 */ /* 0x000fe200078efcff */
[----:B------:R-:W-:Y:S06]  /*1260*/  BRA `(.L_x_33) ;  /* 0x0000000000147947 */ /* 0x000fec0003800000 */
.L_x_27:
[----:B------:R-:W-:Y:S01]  /*1270*/  LOP3.LUT R3, R15, 0x80000000, R4, 0x48, !PT ;  /* 0x800000000f037812 */ /* 0x000fe200078e4804 */
[----:B------:R-:W-:Y:S06]  /*1280*/  BRA `(.L_x_33) ;  /* 0x00000000000c7947 */ /* 0x000fec0003800000 */
.L_x_26:
[----:B------:R-:W0:Y:S01]  /*1290*/  MUFU.RSQ R3, -QNAN ;  /* 0xffc0000000037908 */ /* 0x000e220000001400 */
[----:B------:R-:W-:Y:S05]  /*12a0*/  BRA `(.L_x_33) ;  /* 0x0000000000047947 */ /* 0x000fea0003800000 */
.L_x_25:
[----:B------:R-:W-:-:S07]  /*12b0*/  FADD.FTZ R3, R4, R3 ;  /* 0x0000000304037221 */ /* 0x000fce0000010000 */
.L_x_33:
[----:B------:R-:W-:Y:S05]  /*12c0*/  BSYNC.RECONVERGENT B1 ;  /* 0x0000000000017941 */ /* 0x000fea0003800200 */
.L_x_23:
[----:B------:R-:W-:Y:S01]  /*12d0*/  HFMA2 R13, -RZ, RZ, 0, 0 ;  /* 0x00000000ff0d7431 */ /* 0x000fe200000001ff */
[----:B0-----:R-:W-:-:S03]  /*12e0*/  MOV R11, R3 ;  /* 0x00000003000b7202 */ /* 0x001fc60000000f00 */
[----:B------:R-:W-:Y:S05]  /*12f0*/  RET.REL.NODEC R12 `(_Z16g_compute_valuesP6float2) ;  /* 0xffffffec0c407950 */ /* 0x000fea0003c3ffff */
.L_x_34:
[----:B------:R-:W-:-:S00]  /*1300*/  BRA `(.L_x_34) ;  /* 0xfffffffc00fc7947 */ /* 0x000fc0000383ffff */
[----:B------:R-:W-:-:S00]  /*1310*/  NOP ;  /* 0x0000000000007918 */ /* 0x000fc00000000000 */
        /* <DEDUP_REMOVED lines=14> */
.L_x_36:


//--------------------- .nv.shared.reserved.0     --------------------------
	.section	.nv.shared.reserved.0,"aw",@nobits
	.weak		__nv_reservedSMEM_offset_0_alias
	.size		__nv_reservedSMEM_offset_0_alias, 0, 64
	.other		__nv_reservedSMEM_offset_0_alias,@"STO_CUDA_RESERVED_SHARED STV_DEFAULT"
__nv_reservedSMEM_offset_0_alias:
	.zero		0
	.zero		64


//--------------------- .nv.constant0._Z16g_compute_valuesP6float2 --------------------------
	.section	.nv.constant0._Z16g_compute_valuesP6float2,"a",@progbits
	.sectionflags	@""
	.align	4
.nv.constant0._Z16g_compute_valuesP6float2:
	.zero		904


//--------------------- SYMBOLS --------------------------

	.type		.nv.reservedSmem.offset0,@object
	.size		.nv.reservedSmem.offset0,0x4
